//
// Generated by NVIDIA NVVM Compiler
//
// Compiler Build ID: CL-36424714
// Cuda compilation tools, release 13.0, V13.0.88
// Based on NVVM 20.0.0
//

.version 9.0
.target sm_100
.address_size 64

	// .globl	_Z7kernel27StructA
.extern .func  (.param .b32 func_retval0) vprintf
(
	.param .b64 vprintf_param_0,
	.param .b64 vprintf_param_1
)
;
.global .align 1 .b8 $str[29] = {97, 116, 32, 116, 104, 114, 101, 97, 100, 32, 35, 37, 100, 32, 119, 105, 116, 104, 32, 101, 110, 116, 114, 121, 32, 37, 100, 10};

.visible .entry _Z7kernel27StructA(
	.param .align 8 .b8 _Z7kernel27StructA_param_0[8]
)
{
	.local .align 8 .b8 	__local_depot0[8];
	.reg .b64 	%SP;
	.reg .b64 	%SPL;
	.reg .b32 	%r<6>;
	.reg .b64 	%rd<9>;

	mov.u64 	%SPL, __local_depot0;
	cvta.local.u64 	%SP, %SPL;
	ld.param.u64 	%rd1, [_Z7kernel27StructA_param_0];
	add.u64 	%rd2, %SP, 0;
	add.u64 	%rd3, %SPL, 0;
	cvta.to.global.u64 	%rd4, %rd1;
	mov.u32 	%r1, %tid.x;
	mul.wide.u32 	%rd5, %r1, 4;
	add.s64 	%rd6, %rd4, %rd5;
	ld.global.u32 	%r2, [%rd6];
	shl.b32 	%r3, %r2, 1;
	st.global.u32 	[%rd6], %r3;
	st.local.v2.u32 	[%rd3], {%r1, %r3};
	mov.u64 	%rd7, $str;
	cvta.global.u64 	%rd8, %rd7;
	{ // callseq 0, 0
	.param .b64 param0;
	st.param.b64 	[param0], %rd8;
	.param .b64 param1;
	st.param.b64 	[param1], %rd2;
	.param .b32 retval0;
	call.uni (retval0), 
	vprintf, 
	(
	param0, 
	param1
	);
	ld.param.b32 	%r4, [retval0];
	} // callseq 0
	ret;

}


// ===== COMPILED SASS (sm_100) =====

	.target	sm_100

	.elftype	@"ET_EXEC"


//--------------------- .note.nv.tkinfo           --------------------------
	.section	.note.nv.tkinfo,"",@"SHT_NOTE"
	.sectionflags	@"SHF_NOTE_NV_TKINFO"
	.tkinfo
        /*0018*/ 	.word	0x00000002
        /*0030*/ 	.string	""
        /*0030*/ 	.string	"ptxas"
        /*0030*/ 	.string	"Cuda compilation tools, release 13.0, V13.0.88"
        /*0030*/ 	.string	"Build cuda_13.0.r13.0/compiler.36424714_0"
        /*0030*/ 	.string	"-arch sm_100 -m 64 "



//--------------------- .note.nv.cuinfo           --------------------------
	.section	.note.nv.cuinfo,"",@"SHT_NOTE"
	.sectionflags	@"SHF_NOTE_NV_CUINFO"
        /*0018*/ 	.short	0x0002
        /*001a*/ 	.short	0x0064
        /*001c*/ 	.short	0x0082
	.zero		2


//--------------------- .nv.info                  --------------------------
	.section	.nv.info,"",@"SHT_CUDA_INFO"
	.align	4


	//----- nvinfo : EIATTR_REGCOUNT
	.align		4
        /*0000*/ 	.byte	0x04, 0x2f
        /*0002*/ 	.short	(.L_2 - .L_1)
	.align		4
.L_1:
        /*0004*/ 	.word	index@(_Z7kernel27StructA)
        /*0008*/ 	.word	0x00000018


	//----- nvinfo : EIATTR_FRAME_SIZE
	.align		4
.L_2:
        /*000c*/ 	.byte	0x04, 0x11
        /*000e*/ 	.short	(.L_4 - .L_3)
	.align		4
.L_3:
        /*0010*/ 	.word	index@(_Z7kernel27StructA)
        /*0014*/ 	.word	0x00000008


	//----- nvinfo : EIATTR_MIN_STACK_SIZE
	.align		4
.L_4:
        /*0018*/ 	.byte	0x04, 0x12
        /*001a*/ 	.short	(.L_6 - .L_5)
	.align		4
.L_5:
        /*001c*/ 	.word	index@(_Z7kernel27StructA)
        /*0020*/ 	.word	0x00000008
.L_6:


//--------------------- .nv.compat                --------------------------
	.section	.nv.compat,"",@"SHT_CUDA_COMPAT_INFO"
	.align	4
        /*0000*/ 	.byte	0x02, 0x09, 0x00, 0x00, 0x02, 0x02, 0x01, 0x00, 0x02, 0x05, 0x05, 0x00, 0x03, 0x07, 0x01, 0x01
        /*0010*/ 	.byte	0x02, 0x03, 0x00, 0x00, 0x02, 0x06, 0x01, 0x00, 0x04, 0x0b, 0x08, 0x00, 0x09, 0x00, 0x00, 0x00
        /*0020*/ 	.byte	0x00, 0x00, 0x00, 0x00


//--------------------- .nv.info._Z7kernel27StructA --------------------------
	.section	.nv.info._Z7kernel27StructA,"",@"SHT_CUDA_INFO"
	.sectionflags	@""
	.align	4


	//----- nvinfo : EIATTR_CUDA_API_VERSION
	.align		4
        /*0000*/ 	.byte	0x04, 0x37
        /*0002*/ 	.short	(.L_8 - .L_7)
.L_7:
        /*0004*/ 	.word	0x00000082


	//----- nvinfo : EIATTR_KPARAM_INFO
	.align		4
.L_8:
        /*0008*/ 	.byte	0x04, 0x17
        /*000a*/ 	.short	(.L_10 - .L_9)
.L_9:
        /*000c*/ 	.word	0x00000000
        /*0010*/ 	.short	0x0000
        /*0012*/ 	.short	0x0000
        /*0014*/ 	.byte	0x00, 0xf0, 0x21, 0x00


	//----- nvinfo : EIATTR_SPARSE_MMA_MASK
	.align		4
.L_10:
        /*0018*/ 	.byte	0x03, 0x50
        /*001a*/ 	.short	0x0000


	//----- nvinfo : EIATTR_MAXREG_COUNT
	.align		4
        /*001c*/ 	.byte	0x03, 0x1b
        /*001e*/ 	.short	0x00ff


	//----- nvinfo : EIATTR_EXTERNS
	.align		4
        /*0020*/ 	.byte	0x04, 0x0f
        /*0022*/ 	.short	(.L_12 - .L_11)


	//   ....[0]....
	.align		4
.L_11:
        /*0024*/ 	.word	index@(vprintf)


	//----- nvinfo : EIATTR_MERCURY_ISA_VERSION
	.align		4
.L_12:
        /*0028*/ 	.byte	0x03, 0x5f
        /*002a*/ 	.short	0x0101


	//----- nvinfo : EIATTR_VRC_CTA_INIT_COUNT
	.align		4
        /*002c*/ 	.byte	0x02, 0x4a
	.zero		1
	.zero		1


	//----- nvinfo : EIATTR_SYSCALL_OFFSETS
	.align		4
        /*0030*/ 	.byte	0x04, 0x46
        /*0032*/ 	.short	(.L_14 - .L_13)


	//   ....[0]....
.L_13:
        /*0034*/ 	.word	0x00000140


	//----- nvinfo : EIATTR_EXIT_INSTR_OFFSETS
	.align		4
.L_14:
        /*0038*/ 	.byte	0x04, 0x1c
        /*003a*/ 	.short	(.L_16 - .L_15)


	//   ....[0]....
.L_15:
        /*003c*/ 	.word	0x00000150


	//----- nvinfo : EIATTR_CBANK_PARAM_SIZE
	.align		4
.L_16:
        /*0040*/ 	.byte	0x03, 0x19
        /*0042*/ 	.short	0x0008


	//----- nvinfo : EIATTR_PARAM_CBANK
	.align		4
        /*0044*/ 	.byte	0x04, 0x0a
        /*0046*/ 	.short	(.L_18 - .L_17)
	.align		4
.L_17:
        /*0048*/ 	.word	index@(.nv.constant0._Z7kernel27StructA)
        /*004c*/ 	.short	0x0380
        /*004e*/ 	.short	0x0008


	//----- nvinfo : EIATTR_SW_WAR
	.align		4
.L_18:
        /*0050*/ 	.byte	0x04, 0x36
        /*0052*/ 	.short	(.L_20 - .L_19)
.L_19:
        /*0054*/ 	.word	0x00000008
.L_20:


//--------------------- .nv.callgraph             --------------------------
	.section	.nv.callgraph,"",@"SHT_CUDA_CALLGRAPH"
	.align	4
	.sectionentsize	8
	.align		4
        /*0000*/ 	.word	0x00000000
	.align		4
        /*0004*/ 	.word	0xffffffff
	.align		4
        /*0008*/ 	.word	index@(_Z7kernel27StructA)
	.align		4
        /*000c*/ 	.word	index@(vprintf)
	.align		4
        /*0010*/ 	.word	0x00000000
	.align		4
        /*0014*/ 	.word	0xfffffffe
	.align		4
        /*0018*/ 	.word	0x00000000
	.align		4
        /*001c*/ 	.word	0xfffffffd
	.align		4
        /*0020*/ 	.word	0x00000000
	.align		4
        /*0024*/ 	.word	0xfffffffc


//--------------------- .nv.constant4             --------------------------
	.section	.nv.constant4,"a",@progbits
	.align	8
	.align		8
.nv.constant4:
        /*0000*/ 	.dword	vprintf
	.align		8
        /*0008*/ 	.dword	$str


//--------------------- .text._Z7kernel27StructA  --------------------------
	.section	.text._Z7kernel27StructA,"ax",@progbits
	.align	128
        .global         _Z7kernel27StructA
        .type           _Z7kernel27StructA,@function
        .size           _Z7kernel27StructA,(.L_x_2 - _Z7kernel27StructA)
        .other          _Z7kernel27StructA,@"STO_CUDA_ENTRY STV_DEFAULT"
_Z7kernel27StructA:
.text._Z7kernel27StructA:
[----:B------:R-:W0:Y:S01]  /*0000*/  LDC R1, c[0x0][0x37c] ;  /* 0x0000df00ff017b82 */ /* 0x000e220000000800 */
[----:B------:R-:W1:Y:S07]  /*0010*/  S2R R10, SR_TID.X ;  /* 0x00000000000a7919 */ /* 0x000e6e0000002100 */
[----:B------:R-:W1:Y:S01]  /*0020*/  LDC.64 R2, c[0x0][0x380] ;  /* 0x0000e000ff027b82 */ /* 0x000e620000000a00 */
[----:B------:R-:W2:Y:S01]  /*0030*/  LDCU.64 UR4, c[0x0][0x358] ;  /* 0x00006b00ff0477ac */ /* 0x000ea20008000a00 */
[----:B0-----:R-:W-:Y:S01]  /*0040*/  VIADD R1, R1, 0xfffffff8 ;  /* 0xfffffff801017836 */ /* 0x001fe20000000000 */
[----:B------:R-:W0:Y:S01]  /*0050*/  LDCU UR6, c[0x0][0x2f8] ;  /* 0x00005f00ff0677ac */ /* 0x000e220008000800 */
[----:B------:R-:W3:Y:S01]  /*0060*/  LDCU.64 UR8, c[0x4][0x8] ;  /* 0x01000100ff0877ac */ /* 0x000ee20008000a00 */
[----:B-1----:R-:W-:-:S05]  /*0070*/  IMAD.WIDE.U32 R2, R10, 0x4, R2 ;  /* 0x000000040a027825 */ /* 0x002fca00078e0002 */
[----:B--2---:R-:W2:Y:S01]  /*0080*/  LDG.E R11, desc[UR4][R2.64] ;  /* 0x00000004020b7981 */ /* 0x004ea2000c1e1900 */
[----:B------:R-:W-:Y:S01]  /*0090*/  MOV R0, 0x0 ;  /* 0x0000000000007802 */ /* 0x000fe20000000f00 */
[----:B---3--:R-:W-:Y:S01]  /*00a0*/  IMAD.U32 R4, RZ, RZ, UR8 ;  /* 0x00000008ff047e24 */ /* 0x008fe2000f8e00ff */
[----:B0-----:R-:W-:Y:S02]  /*00b0*/  IADD3 R6, P0, PT, R1, UR6, RZ ;  /* 0x0000000601067c10 */ /* 0x001fe4000ff1e0ff */
[----:B------:R0:W1:Y:S01]  /*00c0*/  LDC.64 R8, c[0x4][R0] ;  /* 0x0100000000087b82 */ /* 0x0000620000000a00 */
[----:B------:R-:W-:Y:S02]  /*00d0*/  MOV R5, UR9 ;  /* 0x0000000900057c02 */ /* 0x000fe40008000f00 */
[----:B--2---:R-:W-:-:S05]  /*00e0*/  SHF.L.U32 R11, R11, 0x1, RZ ;  /* 0x000000010b0b7819 */ /* 0x004fca00000006ff */
[----:B------:R0:W-:Y:S04]  /*00f0*/  STL.64 [R1], R10 ;  /* 0x0000000a01007387 */ /* 0x0001e80000100a00 */
[----:B------:R0:W-:Y:S01]  /*0100*/  STG.E desc[UR4][R2.64], R11 ;  /* 0x0000000b02007986 */ /* 0x0001e2000c101904 */
[----:B------:R-:W2:Y:S02]  /*0110*/  LDCU UR4, c[0x0][0x2fc] ;  /* 0x00005f80ff0477ac */ /* 0x000ea40008000800 */
[----:B012---:R-:W-:-:S07]  /*0120*/  IMAD.X R7, RZ, RZ, UR4, P0 ;  /* 0x00000004ff077e24 */ /* 0x007fce00080e06ff */
[----:B------:R-:W-:-:S07]  /*0130*/  LEPC R20, `(.L_x_0) ;  /* 0x000000001014794e */ /* 0x000fce0000000000 */
[----:B------:R-:W-:Y:S05]  /*0140*/  CALL.ABS.NOINC R8 ;  /* 0x0000000008007343 */ /* 0x000fea0003c00000 */
.L_x_0:
[----:B------:R-:W-:Y:S05]  /*0150*/  EXIT ;  /* 0x000000000000794d */ /* 0x000fea0003800000 */
.L_x_1:
[----:B------:R-:W-:-:S00]  /*0160*/  BRA `(.L_x_1) ;  /* 0xfffffffc00fc7947 */ /* 0x000fc0000383ffff */
[----:B------:R-:W-:-:S00]  /*0170*/  NOP ;  /* 0x0000000000007918 */ /* 0x000fc00000000000 */
        /* <DEDUP_REMOVED lines=8> */
.L_x_2:


//--------------------- .nv.global.init           --------------------------
	.section	.nv.global.init,"aw",@progbits
.nv.global.init:
	.type		$str,@object
	.size		$str,(.L_0 - $str)
$str:
        /*0000*/ 	.byte	0x61, 0x74, 0x20, 0x74, 0x68, 0x72, 0x65, 0x61, 0x64, 0x20, 0x23, 0x25, 0x64, 0x20, 0x77, 0x69
        /*0010*/ 	.byte	0x74, 0x68, 0x20, 0x65, 0x6e, 0x74, 0x72, 0x79, 0x20, 0x25, 0x64, 0x0a, 0x00
.L_0:


//--------------------- .nv.shared.reserved.0     --------------------------
	.section	.nv.shared.reserved.0,"aw",@nobits
	.weak		__nv_reservedSMEM_offset_0_alias
	.size		__nv_reservedSMEM_offset_0_alias, 0, 64
	.other		__nv_reservedSMEM_offset_0_alias,@"STO_CUDA_RESERVED_SHARED STV_DEFAULT"
__nv_reservedSMEM_offset_0_alias:
	.zero		0
	.zero		64


//--------------------- .nv.constant0._Z7kernel27StructA --------------------------
	.section	.nv.constant0._Z7kernel27StructA,"a",@progbits
	.sectionflags	@""
	.align	4
.nv.constant0._Z7kernel27StructA:
	.zero		904


//--------------------- SYMBOLS --------------------------

	.type		.nv.reservedSmem.offset0,@object
	.size		.nv.reservedSmem.offset0,0x4
	.type		vprintf,@function
